	.headerflags	@"EF_CUDA_TEXMODE_UNIFIED EF_CUDA_64BIT_ADDRESS EF_CUDA_ACCELERATORS EF_CUDA_SM90 EF_CUDA_VIRTUAL_SM(EF_CUDA_SM90)"
	.elftype	@"ET_EXEC"


//--------------------- .nv.info                  --------------------------
	.section	.nv.info,"",@"SHT_CUDA_INFO"
	.align	4


	//----- nvinfo : EIATTR_REGCOUNT
	.align		4
        /*0000*/ 	.byte	0x04, 0x2f
        /*0002*/ 	.short	(.L_1 - .L_0)
	.align		4
.L_0:
        /*0004*/ 	.word	index@(triton_poi_fused_add_mul_pow_sub_sum_2)
        /*0008*/ 	.word	0x0000001d


	//----- nvinfo : EIATTR_MIN_STACK_SIZE
	.align		4
.L_1:
        /*000c*/ 	.byte	0x04, 0x12
        /*000e*/ 	.short	(.L_3 - .L_2)
	.align		4
.L_2:
        /*0010*/ 	.word	index@(triton_poi_fused_add_mul_pow_sub_sum_2)
        /*0014*/ 	.word	0x00000000


	//----- nvinfo : EIATTR_FRAME_SIZE
	.align		4
.L_3:
        /*0018*/ 	.byte	0x04, 0x11
        /*001a*/ 	.short	(.L_5 - .L_4)
	.align		4
.L_4:
        /*001c*/ 	.word	index@(triton_poi_fused_add_mul_pow_sub_sum_2)
        /*0020*/ 	.word	0x00000000


	//----- nvinfo : EIATTR_MIN_STACK_SIZE
	.align		4
.L_5:
        /*0024*/ 	.byte	0x04, 0x12
        /*0026*/ 	.short	(.L_7 - .L_6)
	.align		4
.L_6:
        /*0028*/ 	.word	index@(triton_poi_fused_add_mul_pow_sub_sum_2)
        /*002c*/ 	.word	0x00000000
.L_7:


//--------------------- .nv.info.triton_poi_fused_add_mul_pow_sub_sum_2 --------------------------
	.section	.nv.info.triton_poi_fused_add_mul_pow_sub_sum_2,"",@"SHT_CUDA_INFO"
	.sectionflags	@""
	.align	4


	//----- nvinfo : EIATTR_CUDA_API_VERSION
	.align		4
        /*0000*/ 	.byte	0x04, 0x37
        /*0002*/ 	.short	(.L_9 - .L_8)
.L_8:
        /*0004*/ 	.word	0x0000007c


	//----- nvinfo : EIATTR_KPARAM_INFO
	.align		4
.L_9:
        /*0008*/ 	.byte	0x04, 0x17
        /*000a*/ 	.short	(.L_11 - .L_10)
.L_10:
        /*000c*/ 	.word	0x00000000
        /*0010*/ 	.short	0x0003
        /*0012*/ 	.short	0x0018
        /*0014*/ 	.byte	0x00, 0xf0, 0x11, 0x00


	//----- nvinfo : EIATTR_KPARAM_INFO
	.align		4
.L_11:
        /*0018*/ 	.byte	0x04, 0x17
        /*001a*/ 	.short	(.L_13 - .L_12)
.L_12:
        /*001c*/ 	.word	0x00000000
        /*0020*/ 	.short	0x0002
        /*0022*/ 	.short	0x0010
        /*0024*/ 	.byte	0x00, 0xf4, 0x21, 0x00


	//----- nvinfo : EIATTR_KPARAM_INFO
	.align		4
.L_13:
        /*0028*/ 	.byte	0x04, 0x17
        /*002a*/ 	.short	(.L_15 - .L_14)
.L_14:
        /*002c*/ 	.word	0x00000000
        /*0030*/ 	.short	0x0001
        /*0032*/ 	.short	0x0008
        /*0034*/ 	.byte	0x00, 0xf4, 0x21, 0x00


	//----- nvinfo : EIATTR_KPARAM_INFO
	.align		4
.L_15:
        /*0038*/ 	.byte	0x04, 0x17
        /*003a*/ 	.short	(.L_17 - .L_16)
.L_16:
        /*003c*/ 	.word	0x00000000
        /*0040*/ 	.short	0x0000
        /*0042*/ 	.short	0x0000
        /*0044*/ 	.byte	0x00, 0xf4, 0x21, 0x00


	//----- nvinfo : EIATTR_SPARSE_MMA_MASK
	.align		4
.L_17:
        /*0048*/ 	.byte	0x03, 0x50
        /*004a*/ 	.short	0x0000


	//----- nvinfo : EIATTR_MAXREG_COUNT
	.align		4
        /*004c*/ 	.byte	0x03, 0x1b
        /*004e*/ 	.short	0x00ff


	//----- nvinfo : EIATTR_EXIT_INSTR_OFFSETS
	.align		4
        /*0050*/ 	.byte	0x04, 0x1c
        /*0052*/ 	.short	(.L_19 - .L_18)


	//   ....[0]....
.L_18:
        /*0054*/ 	.word	0x000004a0


	//   ....[1]....
        /*0058*/ 	.word	0x000004c0


	//----- nvinfo : EIATTR_REQNTID
	.align		4
.L_19:
        /*005c*/ 	.byte	0x04, 0x10
        /*005e*/ 	.short	(.L_21 - .L_20)
.L_20:
        /*0060*/ 	.word	0x00000080
        /*0064*/ 	.word	0x00000001
        /*0068*/ 	.word	0x00000001


	//----- nvinfo : EIATTR_CBANK_PARAM_SIZE
	.align		4
.L_21:
        /*006c*/ 	.byte	0x03, 0x19
        /*006e*/ 	.short	0x001c


	//----- nvinfo : EIATTR_PARAM_CBANK
	.align		4
        /*0070*/ 	.byte	0x04, 0x0a
        /*0072*/ 	.short	(.L_23 - .L_22)
	.align		4
.L_22:
        /*0074*/ 	.word	index@(.nv.constant0.triton_poi_fused_add_mul_pow_sub_sum_2)
        /*0078*/ 	.short	0x0210
        /*007a*/ 	.short	0x001c


	//----- nvinfo : EIATTR_SW_WAR
	.align		4
.L_23:
        /*007c*/ 	.byte	0x04, 0x36
        /*007e*/ 	.short	(.L_25 - .L_24)
.L_24:
        /*0080*/ 	.word	0x00000008
.L_25:


//--------------------- .nv.callgraph             --------------------------
	.section	.nv.callgraph,"",@"SHT_CUDA_CALLGRAPH"
	.align	4
	.sectionentsize	8
	.align		4
        /*0000*/ 	.word	0x00000000
	.align		4
        /*0004*/ 	.word	0xffffffff
	.align		4
        /*0008*/ 	.word	0x00000000
	.align		4
        /*000c*/ 	.word	0xfffffffe
	.align		4
        /*0010*/ 	.word	0x00000000
	.align		4
        /*0014*/ 	.word	0xfffffffd
	.align		4
        /*0018*/ 	.word	0x00000000
	.align		4
        /*001c*/ 	.word	0xfffffffc


//--------------------- .text.triton_poi_fused_add_mul_pow_sub_sum_2 --------------------------
	.section	.text.triton_poi_fused_add_mul_pow_sub_sum_2,"ax",@progbits
	.align	128
        .global         triton_poi_fused_add_mul_pow_sub_sum_2
        .type           triton_poi_fused_add_mul_pow_sub_sum_2,@function
        .size           triton_poi_fused_add_mul_pow_sub_sum_2,(.L_x_1 - triton_poi_fused_add_mul_pow_sub_sum_2)
        .other          triton_poi_fused_add_mul_pow_sub_sum_2,@"STO_CUDA_ENTRY STV_DEFAULT"
triton_poi_fused_add_mul_pow_sub_sum_2:
.text.triton_poi_fused_add_mul_pow_sub_sum_2:
[----:B------:R-:W0:Y:S02]  /*0000*/  LDC R1, c[0x0][0x28] ;  /* 0x00000a00ff017b82 */ /* 0x000e240000000800 */
[----:B------:R-:W1:Y:S01]  /*0010*/  S2R R0, SR_TID.X ;  /* 0x0000000000007919 */ /* 0x000e620000002100 */
[----:B------:R-:W2:Y:S01]  /*0020*/  LDC.64 R4, c[0x0][0x218] ;  /* 0x00008600ff047b82 */ /* 0x000ea20000000a00 */
[----:B------:R-:W-:Y:S02]  /*0030*/  CS2R R24, SRZ ;  /* 0x0000000000187805 */ /* 0x000fe4000001ff00 */
[----:B------:R-:W-:Y:S01]  /*0040*/  CS2R R18, SRZ ;  /* 0x0000000000127805 */ /* 0x000fe2000001ff00 */
[----:B------:R-:W3:Y:S01]  /*0050*/  S2R R11, SR_CTAID.X ;  /* 0x00000000000b7919 */ /* 0x000ee20000002500 */
[----:B------:R-:W-:Y:S01]  /*0060*/  CS2R R16, SRZ ;  /* 0x0000000000107805 */ /* 0x000fe2000001ff00 */
[----:B------:R-:W-:Y:S01]  /*0070*/  ULDC.64 UR4, c[0x0][0x208] ;  /* 0x0000820000047ab9 */ /* 0x000fe20000000a00 */
[----:B------:R-:W-:Y:S02]  /*0080*/  CS2R R14, SRZ ;  /* 0x00000000000e7805 */ /* 0x000fe4000001ff00 */
[----:B------:R-:W-:Y:S01]  /*0090*/  CS2R R12, SRZ ;  /* 0x00000000000c7805 */ /* 0x000fe2000001ff00 */
[----:B------:R-:W4:Y:S01]  /*00a0*/  LDC.64 R8, c[0x0][0x220] ;  /* 0x00008800ff087b82 */ /* 0x000f220000000a00 */
[----:B------:R-:W-:Y:S01]  /*00b0*/  HFMA2.MMA R10, -RZ, RZ, 0, 0 ;  /* 0x00000000ff0a7435 */ /* 0x000fe200000001ff */
[----:B-1----:R-:W-:-:S04]  /*00c0*/  SHF.L.U32 R0, R0, 0x1, RZ ;  /* 0x0000000100007819 */ /* 0x002fc800000006ff */
[----:B------:R-:W-:Y:S02]  /*00d0*/  LOP3.LUT R0, R0, 0xfe, RZ, 0xc0, !PT ;  /* 0x000000fe00007812 */ /* 0x000fe400078ec0ff */
[----:B---3--:R-:W-:Y:S02]  /*00e0*/  SHF.R.S32.HI R3, RZ, 0x17, R11 ;  /* 0x00000017ff037819 */ /* 0x008fe4000001140b */
[----:B------:R-:W-:Y:S02]  /*00f0*/  LEA R11, R11, R0, 0x8 ;  /* 0x000000000b0b7211 */ /* 0x000fe400078e40ff */
[----:B------:R-:W-:Y:S02]  /*0100*/  SGXT R3, R3, 0x1 ;  /* 0x000000010303781a */ /* 0x000fe40000000200 */
[----:B------:R-:W-:Y:S02]  /*0110*/  SHF.R.S32.HI R2, RZ, 0x1f, R11 ;  /* 0x0000001fff027819 */ /* 0x000fe4000001140b */
[----:B------:R-:W-:-:S02]  /*0120*/  IADD3 R0, R11, 0x1, RZ ;  /* 0x000000010b007810 */ /* 0x000fc40007ffe0ff */
[----:B------:R-:W-:Y:S02]  /*0130*/  LEA.HI R2, R2, R11, RZ, 0x2 ;  /* 0x0000000b02027211 */ /* 0x000fe400078f10ff */
[----:B------:R-:W-:Y:S02]  /*0140*/  LEA.HI R3, R3, R0, RZ, 0x2 ;  /* 0x0000000003037211 */ /* 0x000fe400078f10ff */
[----:B------:R-:W-:Y:S02]  /*0150*/  LOP3.LUT R2, R2, 0xfffffffc, RZ, 0xc0, !PT ;  /* 0xfffffffc02027812 */ /* 0x000fe400078ec0ff */
[----:B------:R-:W-:Y:S02]  /*0160*/  LOP3.LUT R7, R3, 0x3ffffffc, RZ, 0xc0, !PT ;  /* 0x3ffffffc03077812 */ /* 0x000fe400078ec0ff */
[----:B------:R-:W-:Y:S01]  /*0170*/  IADD3 R3, R11, -R2, RZ ;  /* 0x800000020b037210 */ /* 0x000fe20007ffe0ff */
[----:B--2---:R-:W-:Y:S01]  /*0180*/  IMAD.WIDE R4, R2, 0x4, R4 ;  /* 0x0000000402047825 */ /* 0x004fe200078e0204 */
[----:B------:R-:W-:-:S02]  /*0190*/  IADD3 R7, R0, -R7, RZ ;  /* 0x8000000700077210 */ /* 0x000fc40007ffe0ff */
[----:B------:R-:W-:Y:S02]  /*01a0*/  SHF.L.U32 R3, R3, 0x2, RZ ;  /* 0x0000000203037819 */ /* 0x000fe400000006ff */
[----:B------:R-:W-:Y:S02]  /*01b0*/  SHF.L.U32 R7, R7, 0x2, RZ ;  /* 0x0000000207077819 */ /* 0x000fe400000006ff */
[----:B------:R-:W-:Y:S01]  /*01c0*/  ISETP.GE.AND P0, PT, R11, 0x100, PT ;  /* 0x000001000b00780c */ /* 0x000fe20003f06270 */
[--C-:B----4-:R-:W-:Y:S01]  /*01d0*/  IMAD.WIDE R2, R3, 0x4, R8.reuse ;  /* 0x0000000403027825 */ /* 0x110fe200078e0208 */
[----:B------:R-:W-:Y:S02]  /*01e0*/  CS2R R22, SRZ ;  /* 0x0000000000167805 */ /* 0x000fe4000001ff00 */
[----:B------:R-:W-:Y:S02]  /*01f0*/  CS2R R20, SRZ ;  /* 0x0000000000147805 */ /* 0x000fe4000001ff00 */
[----:B------:R-:W-:Y:S01]  /*0200*/  MOV R0, RZ ;  /* 0x000000ff00007202 */ /* 0x000fe20000000f00 */
[----:B------:R-:W-:-:S02]  /*0210*/  IMAD.WIDE R8, R7, 0x4, R8 ;  /* 0x0000000407087825 */ /* 0x000fc400078e0208 */
[----:B------:R-:W1:Y:S04]  /*0220*/  LDC.64 R6, c[0x0][0x210] ;  /* 0x00008400ff067b82 */ /* 0x000e680000000a00 */
[----:B------:R-:W2:Y:S04]  /*0230*/  @!P0 LDG.E.EL R25, desc[UR4][R4.64+0x4] ;  /* 0x0000040404198981 */ /* 0x000ea8000c2e1900 */
[----:B------:R-:W3:Y:S04]  /*0240*/  @!P0 LDG.E.EL R18, desc[UR4][R4.64+0x4] ;  /* 0x0000040404128981 */ /* 0x000ee8000c2e1900 */
[----:B------:R-:W4:Y:S04]  /*0250*/  @!P0 LDG.E.EL R17, desc[UR4][R2.64+0x4] ;  /* 0x0000040402118981 */ /* 0x000f28000c2e1900 */
[----:B------:R-:W5:Y:S04]  /*0260*/  @!P0 LDG.E.EL R16, desc[UR4][R8.64+0x4] ;  /* 0x0000040408108981 */ /* 0x000f68000c2e1900 */
[----:B------:R-:W5:Y:S04]  /*0270*/  @!P0 LDG.E.EL R15, desc[UR4][R4.64] ;  /* 0x00000004040f8981 */ /* 0x000f68000c2e1900 */
[----:B------:R-:W5:Y:S04]  /*0280*/  @!P0 LDG.E.EL R14, desc[UR4][R4.64] ;  /* 0x00000004040e8981 */ /* 0x000f68000c2e1900 */
[----:B------:R-:W5:Y:S04]  /*0290*/  @!P0 LDG.E.EL R24, desc[UR4][R2.64] ;  /* 0x0000000402188981 */ /* 0x000f68000c2e1900 */
[----:B------:R-:W5:Y:S04]  /*02a0*/  @!P0 LDG.E.EL R23, desc[UR4][R8.64] ;  /* 0x0000000408178981 */ /* 0x000f68000c2e1900 */
[----:B------:R-:W5:Y:S04]  /*02b0*/  @!P0 LDG.E.EL R13, desc[UR4][R4.64+0x8] ;  /* 0x00000804040d8981 */ /* 0x000f68000c2e1900 */
[----:B------:R-:W5:Y:S04]  /*02c0*/  @!P0 LDG.E.EL R12, desc[UR4][R4.64+0x8] ;  /* 0x00000804040c8981 */ /* 0x000f68000c2e1900 */
[----:B------:R-:W5:Y:S04]  /*02d0*/  @!P0 LDG.E.EL R22, desc[UR4][R2.64+0x8] ;  /* 0x0000080402168981 */ /* 0x000f68000c2e1900 */
[----:B------:R-:W5:Y:S01]  /*02e0*/  @!P0 LDG.E.EL R21, desc[UR4][R8.64+0x8] ;  /* 0x0000080408158981 */ /* 0x000f62000c2e1900 */
[----:B-1----:R-:W-:-:S03]  /*02f0*/  IMAD.WIDE R6, R11, 0x4, R6 ;  /* 0x000000040b067825 */ /* 0x002fc600078e0206 */
[----:B------:R-:W5:Y:S04]  /*0300*/  @!P0 LDG.E.EL R10, desc[UR4][R4.64+0xc] ;  /* 0x00000c04040a8981 */ /* 0x000f68000c2e1900 */
[----:B------:R1:W5:Y:S04]  /*0310*/  @!P0 LDG.E.EL R0, desc[UR4][R4.64+0xc] ;  /* 0x00000c0404008981 */ /* 0x000368000c2e1900 */
[----:B------:R-:W5:Y:S04]  /*0320*/  @!P0 LDG.E.EL R19, desc[UR4][R8.64+0xc] ;  /* 0x00000c0408138981 */ /* 0x000f68000c2e1900 */
[----:B------:R-:W5:Y:S01]  /*0330*/  @!P0 LDG.E.EL R20, desc[UR4][R2.64+0xc] ;  /* 0x00000c0402148981 */ /* 0x000f62000c2e1900 */
[----:B-1----:R-:W-:-:S06]  /*0340*/  CS2R R4, SRZ ;  /* 0x0000000000047805 */ /* 0x002fcc000001ff00 */
[----:B------:R-:W5:Y:S01]  /*0350*/  @!P0 LDG.E.64 R4, desc[UR4][R6.64] ;  /* 0x0000000406048981 */ /* 0x000f62000c1e1b00 */
[----:B--2---:R-:W-:Y:S01]  /*0360*/  FMUL R26, R25, R25 ;  /* 0x00000019191a7220 */ /* 0x004fe20000400000 */
[----:B---3--:R-:W-:Y:S01]  /*0370*/  FMUL R11, R18, R18 ;  /* 0x00000012120b7220 */ /* 0x008fe20000400000 */
[----:B----4-:R-:W-:Y:S01]  /*0380*/  FMUL R17, R17, R17 ;  /* 0x0000001111117220 */ /* 0x010fe20000400000 */
[----:B-----5:R-:W-:Y:S01]  /*0390*/  FMUL R16, R16, R16 ;  /* 0x0000001010107220 */ /* 0x020fe20000400000 */
[----:B------:R-:W-:Y:S01]  /*03a0*/  FFMA R26, R15, R15, R26 ;  /* 0x0000000f0f1a7223 */ /* 0x000fe2000000001a */
        /* <DEDUP_REMOVED lines=8> */
[----:B------:R-:W-:-:S02]  /*0430*/  FFMA R11, R0, R0, R11 ;  /* 0x00000000000b7223 */ /* 0x000fc4000000000b */
[----:B------:R-:W-:Y:S01]  /*0440*/  FFMA R16, R19, R19, R16 ;  /* 0x0000001313107223 */ /* 0x000fe20000000010 */
[----:B------:R-:W-:-:S03]  /*0450*/  FFMA R20, R20, R20, R17 ;  /* 0x0000001414147223 */ /* 0x000fc60000000011 */
[----:B------:R-:W-:Y:S01]  /*0460*/  FADD R16, R11, R16 ;  /* 0x000000100b107221 */ /* 0x000fe20000000000 */
[----:B------:R-:W-:-:S04]  /*0470*/  FADD R13, R13, R20 ;  /* 0x000000140d0d7221 */ /* 0x000fc80000000000 */
[----:B------:R-:W-:Y:S01]  /*0480*/  FFMA R4, R4, -2, R13 ;  /* 0xc000000004047823 */ /* 0x000fe2000000000d */
[----:B------:R-:W-:Y:S01]  /*0490*/  FFMA R5, R5, -2, R16 ;  /* 0xc000000005057823 */ /* 0x000fe20000000010 */
[----:B------:R-:W-:Y:S06]  /*04a0*/  @P0 EXIT ;  /* 0x000000000000094d */ /* 0x000fec0003800000 */
[----:B------:R-:W-:Y:S01]  /*04b0*/  STG.E.64 desc[UR4][R6.64], R4 ;  /* 0x0000000406007986 */ /* 0x000fe2000c101b04 */
[----:B------:R-:W-:Y:S05]  /*04c0*/  EXIT ;  /* 0x000000000000794d */ /* 0x000fea0003800000 */
.L_x_0:
[----:B------:R-:W-:-:S00]  /*04d0*/  BRA `(.L_x_0) ;  /* 0xfffffffc00fc7947 */ /* 0x000fc0000383ffff */
[----:B------:R-:W-:-:S00]  /*04e0*/  NOP ;  /* 0x0000000000007918 */ /* 0x000fc00000000000 */
        /* <DEDUP_REMOVED lines=9> */
.L_x_1:


//--------------------- .nv.constant0.triton_poi_fused_add_mul_pow_sub_sum_2 --------------------------
	.section	.nv.constant0.triton_poi_fused_add_mul_pow_sub_sum_2,"a",@progbits
	.sectionflags	@""
	.align	4
.nv.constant0.triton_poi_fused_add_mul_pow_sub_sum_2:
	.zero		556
